//
// Generated by NVIDIA NVVM Compiler
//
// Compiler Build ID: CL-36424714
// Cuda compilation tools, release 13.0, V13.0.88
// Based on NVVM 20.0.0
//

.version 9.0
.target sm_100
.address_size 64

	// .globl	_Z9addKernelPiPKiS1_

.visible .entry _Z9addKernelPiPKiS1_(
	.param .u64 .ptr .align 1 _Z9addKernelPiPKiS1__param_0,
	.param .u64 .ptr .align 1 _Z9addKernelPiPKiS1__param_1,
	.param .u64 .ptr .align 1 _Z9addKernelPiPKiS1__param_2
)
{
	.reg .b32 	%r<5>;
	.reg .b64 	%rd<11>;

	ld.param.u64 	%rd1, [_Z9addKernelPiPKiS1__param_0];
	ld.param.u64 	%rd2, [_Z9addKernelPiPKiS1__param_1];
	ld.param.u64 	%rd3, [_Z9addKernelPiPKiS1__param_2];
	cvta.to.global.u64 	%rd4, %rd1;
	cvta.to.global.u64 	%rd5, %rd3;
	cvta.to.global.u64 	%rd6, %rd2;
	mov.u32 	%r1, %tid.x;
	mul.wide.u32 	%rd7, %r1, 4;
	add.s64 	%rd8, %rd6, %rd7;
	ld.global.u32 	%r2, [%rd8];
	add.s64 	%rd9, %rd5, %rd7;
	ld.global.u32 	%r3, [%rd9];
	add.s32 	%r4, %r3, %r2;
	add.s64 	%rd10, %rd4, %rd7;
	st.global.u32 	[%rd10], %r4;
	ret;

}
	// .globl	_Z9subKernelPiPKiS1_
.visible .entry _Z9subKernelPiPKiS1_(
	.param .u64 .ptr .align 1 _Z9subKernelPiPKiS1__param_0,
	.param .u64 .ptr .align 1 _Z9subKernelPiPKiS1__param_1,
	.param .u64 .ptr .align 1 _Z9subKernelPiPKiS1__param_2
)
{
	.reg .b32 	%r<5>;
	.reg .b64 	%rd<11>;

	ld.param.u64 	%rd1, [_Z9subKernelPiPKiS1__param_0];
	ld.param.u64 	%rd2, [_Z9subKernelPiPKiS1__param_1];
	ld.param.u64 	%rd3, [_Z9subKernelPiPKiS1__param_2];
	cvta.to.global.u64 	%rd4, %rd1;
	cvta.to.global.u64 	%rd5, %rd3;
	cvta.to.global.u64 	%rd6, %rd2;
	mov.u32 	%r1, %tid.x;
	mul.wide.u32 	%rd7, %r1, 4;
	add.s64 	%rd8, %rd6, %rd7;
	ld.global.u32 	%r2, [%rd8];
	add.s64 	%rd9, %rd5, %rd7;
	ld.global.u32 	%r3, [%rd9];
	sub.s32 	%r4, %r2, %r3;
	add.s64 	%rd10, %rd4, %rd7;
	st.global.u32 	[%rd10], %r4;
	ret;

}
	// .globl	_Z9mulKernelPiPKiS1_
.visible .entry _Z9mulKernelPiPKiS1_(
	.param .u64 .ptr .align 1 _Z9mulKernelPiPKiS1__param_0,
	.param .u64 .ptr .align 1 _Z9mulKernelPiPKiS1__param_1,
	.param .u64 .ptr .align 1 _Z9mulKernelPiPKiS1__param_2
)
{
	.reg .b32 	%r<5>;
	.reg .b64 	%rd<11>;

	ld.param.u64 	%rd1, [_Z9mulKernelPiPKiS1__param_0];
	ld.param.u64 	%rd2, [_Z9mulKernelPiPKiS1__param_1];
	ld.param.u64 	%rd3, [_Z9mulKernelPiPKiS1__param_2];
	cvta.to.global.u64 	%rd4, %rd1;
	cvta.to.global.u64 	%rd5, %rd3;
	cvta.to.global.u64 	%rd6, %rd2;
	mov.u32 	%r1, %tid.x;
	mul.wide.u32 	%rd7, %r1, 4;
	add.s64 	%rd8, %rd6, %rd7;
	ld.global.u32 	%r2, [%rd8];
	add.s64 	%rd9, %rd5, %rd7;
	ld.global.u32 	%r3, [%rd9];
	mul.lo.s32 	%r4, %r3, %r2;
	add.s64 	%rd10, %rd4, %rd7;
	st.global.u32 	[%rd10], %r4;
	ret;

}
	// .globl	_Z9divKernelPiPKiS1_
.visible .entry _Z9divKernelPiPKiS1_(
	.param .u64 .ptr .align 1 _Z9divKernelPiPKiS1__param_0,
	.param .u64 .ptr .align 1 _Z9divKernelPiPKiS1__param_1,
	.param .u64 .ptr .align 1 _Z9divKernelPiPKiS1__param_2
)
{
	.reg .b32 	%r<5>;
	.reg .b64 	%rd<11>;

	ld.param.u64 	%rd1, [_Z9divKernelPiPKiS1__param_0];
	ld.param.u64 	%rd2, [_Z9divKernelPiPKiS1__param_1];
	ld.param.u64 	%rd3, [_Z9divKernelPiPKiS1__param_2];
	cvta.to.global.u64 	%rd4, %rd1;
	cvta.to.global.u64 	%rd5, %rd3;
	cvta.to.global.u64 	%rd6, %rd2;
	mov.u32 	%r1, %tid.x;
	mul.wide.u32 	%rd7, %r1, 4;
	add.s64 	%rd8, %rd6, %rd7;
	ld.global.u32 	%r2, [%rd8];
	add.s64 	%rd9, %rd5, %rd7;
	ld.global.u32 	%r3, [%rd9];
	div.s32 	%r4, %r2, %r3;
	add.s64 	%rd10, %rd4, %rd7;
	st.global.u32 	[%rd10], %r4;
	ret;

}
	// .globl	_Z8orKernelPiPKiS1_
.visible .entry _Z8orKernelPiPKiS1_(
	.param .u64 .ptr .align 1 _Z8orKernelPiPKiS1__param_0,
	.param .u64 .ptr .align 1 _Z8orKernelPiPKiS1__param_1,
	.param .u64 .ptr .align 1 _Z8orKernelPiPKiS1__param_2
)
{
	.reg .b32 	%r<5>;
	.reg .b64 	%rd<11>;

	ld.param.u64 	%rd1, [_Z8orKernelPiPKiS1__param_0];
	ld.param.u64 	%rd2, [_Z8orKernelPiPKiS1__param_1];
	ld.param.u64 	%rd3, [_Z8orKernelPiPKiS1__param_2];
	cvta.to.global.u64 	%rd4, %rd1;
	cvta.to.global.u64 	%rd5, %rd3;
	cvta.to.global.u64 	%rd6, %rd2;
	mov.u32 	%r1, %tid.x;
	mul.wide.u32 	%rd7, %r1, 4;
	add.s64 	%rd8, %rd6, %rd7;
	ld.global.u32 	%r2, [%rd8];
	add.s64 	%rd9, %rd5, %rd7;
	ld.global.u32 	%r3, [%rd9];
	or.b32  	%r4, %r3, %r2;
	add.s64 	%rd10, %rd4, %rd7;
	st.global.u32 	[%rd10], %r4;
	ret;

}


// ===== COMPILED SASS (sm_100) =====

	.target	sm_100

	.elftype	@"ET_EXEC"


//--------------------- .note.nv.tkinfo           --------------------------
	.section	.note.nv.tkinfo,"",@"SHT_NOTE"
	.sectionflags	@"SHF_NOTE_NV_TKINFO"
	.tkinfo
        /*0018*/ 	.word	0x00000002
        /*0030*/ 	.string	""
        /*0030*/ 	.string	"ptxas"
        /*0030*/ 	.string	"Cuda compilation tools, release 13.0, V13.0.88"
        /*0030*/ 	.string	"Build cuda_13.0.r13.0/compiler.36424714_0"
        /*0030*/ 	.string	"-arch sm_100 -m 64 "



//--------------------- .note.nv.cuinfo           --------------------------
	.section	.note.nv.cuinfo,"",@"SHT_NOTE"
	.sectionflags	@"SHF_NOTE_NV_CUINFO"
        /*0018*/ 	.short	0x0002
        /*001a*/ 	.short	0x0064
        /*001c*/ 	.short	0x0082
	.zero		2


//--------------------- .nv.info                  --------------------------
	.section	.nv.info,"",@"SHT_CUDA_INFO"
	.align	4


	//----- nvinfo : EIATTR_REGCOUNT
	.align		4
        /*0000*/ 	.byte	0x04, 0x2f
        /*0002*/ 	.short	(.L_1 - .L_0)
	.align		4
.L_0:
        /*0004*/ 	.word	index@(_Z9addKernelPiPKiS1_)
        /*0008*/ 	.word	0x0000000c


	//----- nvinfo : EIATTR_FRAME_SIZE
	.align		4
.L_1:
        /*000c*/ 	.byte	0x04, 0x11
        /*000e*/ 	.short	(.L_3 - .L_2)
	.align		4
.L_2:
        /*0010*/ 	.word	index@(_Z9addKernelPiPKiS1_)
        /*0014*/ 	.word	0x00000000


	//----- nvinfo : EIATTR_REGCOUNT
	.align		4
.L_3:
        /*0018*/ 	.byte	0x04, 0x2f
        /*001a*/ 	.short	(.L_5 - .L_4)
	.align		4
.L_4:
        /*001c*/ 	.word	index@(_Z9subKernelPiPKiS1_)
        /*0020*/ 	.word	0x0000000c


	//----- nvinfo : EIATTR_FRAME_SIZE
	.align		4
.L_5:
        /*0024*/ 	.byte	0x04, 0x11
        /*0026*/ 	.short	(.L_7 - .L_6)
	.align		4
.L_6:
        /*0028*/ 	.word	index@(_Z9subKernelPiPKiS1_)
        /*002c*/ 	.word	0x00000000


	//----- nvinfo : EIATTR_REGCOUNT
	.align		4
.L_7:
        /*0030*/ 	.byte	0x04, 0x2f
        /*0032*/ 	.short	(.L_9 - .L_8)
	.align		4
.L_8:
        /*0034*/ 	.word	index@(_Z9mulKernelPiPKiS1_)
        /*0038*/ 	.word	0x0000000c


	//----- nvinfo : EIATTR_FRAME_SIZE
	.align		4
.L_9:
        /*003c*/ 	.byte	0x04, 0x11
        /*003e*/ 	.short	(.L_11 - .L_10)
	.align		4
.L_10:
        /*0040*/ 	.word	index@(_Z9mulKernelPiPKiS1_)
        /*0044*/ 	.word	0x00000000


	//----- nvinfo : EIATTR_REGCOUNT
	.align		4
.L_11:
        /*0048*/ 	.byte	0x04, 0x2f
        /*004a*/ 	.short	(.L_13 - .L_12)
	.align		4
.L_12:
        /*004c*/ 	.word	index@(_Z9divKernelPiPKiS1_)
        /*0050*/ 	.word	0x0000000d


	//----- nvinfo : EIATTR_FRAME_SIZE
	.align		4
.L_13:
        /*0054*/ 	.byte	0x04, 0x11
        /*0056*/ 	.short	(.L_15 - .L_14)
	.align		4
.L_14:
        /*0058*/ 	.word	index@(_Z9divKernelPiPKiS1_)
        /*005c*/ 	.word	0x00000000


	//----- nvinfo : EIATTR_REGCOUNT
	.align		4
.L_15:
        /*0060*/ 	.byte	0x04, 0x2f
        /*0062*/ 	.short	(.L_17 - .L_16)
	.align		4
.L_16:
        /*0064*/ 	.word	index@(_Z8orKernelPiPKiS1_)
        /*0068*/ 	.word	0x0000000c


	//----- nvinfo : EIATTR_FRAME_SIZE
	.align		4
.L_17:
        /*006c*/ 	.byte	0x04, 0x11
        /*006e*/ 	.short	(.L_19 - .L_18)
	.align		4
.L_18:
        /*0070*/ 	.word	index@(_Z8orKernelPiPKiS1_)
        /*0074*/ 	.word	0x00000000


	//----- nvinfo : EIATTR_MIN_STACK_SIZE
	.align		4
.L_19:
        /*0078*/ 	.byte	0x04, 0x12
        /*007a*/ 	.short	(.L_21 - .L_20)
	.align		4
.L_20:
        /*007c*/ 	.word	index@(_Z8orKernelPiPKiS1_)
        /*0080*/ 	.word	0x00000000


	//----- nvinfo : EIATTR_MIN_STACK_SIZE
	.align		4
.L_21:
        /*0084*/ 	.byte	0x04, 0x12
        /*0086*/ 	.short	(.L_23 - .L_22)
	.align		4
.L_22:
        /*0088*/ 	.word	index@(_Z9divKernelPiPKiS1_)
        /*008c*/ 	.word	0x00000000


	//----- nvinfo : EIATTR_MIN_STACK_SIZE
	.align		4
.L_23:
        /*0090*/ 	.byte	0x04, 0x12
        /*0092*/ 	.short	(.L_25 - .L_24)
	.align		4
.L_24:
        /*0094*/ 	.word	index@(_Z9mulKernelPiPKiS1_)
        /*0098*/ 	.word	0x00000000


	//----- nvinfo : EIATTR_MIN_STACK_SIZE
	.align		4
.L_25:
        /*009c*/ 	.byte	0x04, 0x12
        /*009e*/ 	.short	(.L_27 - .L_26)
	.align		4
.L_26:
        /*00a0*/ 	.word	index@(_Z9subKernelPiPKiS1_)
        /*00a4*/ 	.word	0x00000000


	//----- nvinfo : EIATTR_MIN_STACK_SIZE
	.align		4
.L_27:
        /*00a8*/ 	.byte	0x04, 0x12
        /*00aa*/ 	.short	(.L_29 - .L_28)
	.align		4
.L_28:
        /*00ac*/ 	.word	index@(_Z9addKernelPiPKiS1_)
        /*00b0*/ 	.word	0x00000000
.L_29:


//--------------------- .nv.compat                --------------------------
	.section	.nv.compat,"",@"SHT_CUDA_COMPAT_INFO"
	.align	4
        /*0000*/ 	.byte	0x02, 0x09, 0x00, 0x00, 0x02, 0x02, 0x01, 0x00, 0x02, 0x05, 0x05, 0x00, 0x03, 0x07, 0x01, 0x01
        /*0010*/ 	.byte	0x02, 0x03, 0x00, 0x00, 0x02, 0x06, 0x01, 0x00, 0x04, 0x0b, 0x08, 0x00, 0x09, 0x00, 0x00, 0x00
        /*0020*/ 	.byte	0x00, 0x00, 0x00, 0x00


//--------------------- .nv.info._Z8orKernelPiPKiS1_ --------------------------
	.section	.nv.info._Z8orKernelPiPKiS1_,"",@"SHT_CUDA_INFO"
	.sectionflags	@""
	.align	4


	//----- nvinfo : EIATTR_CUDA_API_VERSION
	.align		4
        /*0000*/ 	.byte	0x04, 0x37
        /*0002*/ 	.short	(.L_31 - .L_30)
.L_30:
        /*0004*/ 	.word	0x00000082


	//----- nvinfo : EIATTR_KPARAM_INFO
	.align		4
.L_31:
        /*0008*/ 	.byte	0x04, 0x17
        /*000a*/ 	.short	(.L_33 - .L_32)
.L_32:
        /*000c*/ 	.word	0x00000000
        /*0010*/ 	.short	0x0002
        /*0012*/ 	.short	0x0010
        /*0014*/ 	.byte	0x00, 0xf5, 0x21, 0x00


	//----- nvinfo : EIATTR_KPARAM_INFO
	.align		4
.L_33:
        /*0018*/ 	.byte	0x04, 0x17
        /*001a*/ 	.short	(.L_35 - .L_34)
.L_34:
        /*001c*/ 	.word	0x00000000
        /*0020*/ 	.short	0x0001
        /*0022*/ 	.short	0x0008
        /*0024*/ 	.byte	0x00, 0xf5, 0x21, 0x00


	//----- nvinfo : EIATTR_KPARAM_INFO
	.align		4
.L_35:
        /*0028*/ 	.byte	0x04, 0x17
        /*002a*/ 	.short	(.L_37 - .L_36)
.L_36:
        /*002c*/ 	.word	0x00000000
        /*0030*/ 	.short	0x0000
        /*0032*/ 	.short	0x0000
        /*0034*/ 	.byte	0x00, 0xf5, 0x21, 0x00


	//----- nvinfo : EIATTR_SPARSE_MMA_MASK
	.align		4
.L_37:
        /*0038*/ 	.byte	0x03, 0x50
        /*003a*/ 	.short	0x0000


	//----- nvinfo : EIATTR_MAXREG_COUNT
	.align		4
        /*003c*/ 	.byte	0x03, 0x1b
        /*003e*/ 	.short	0x00ff


	//----- nvinfo : EIATTR_MERCURY_ISA_VERSION
	.align		4
        /*0040*/ 	.byte	0x03, 0x5f
        /*0042*/ 	.short	0x0101


	//----- nvinfo : EIATTR_VRC_CTA_INIT_COUNT
	.align		4
        /*0044*/ 	.byte	0x02, 0x4a
	.zero		1
	.zero		1


	//----- nvinfo : EIATTR_EXIT_INSTR_OFFSETS
	.align		4
        /*0048*/ 	.byte	0x04, 0x1c
        /*004a*/ 	.short	(.L_39 - .L_38)


	//   ....[0]....
.L_38:
        /*004c*/ 	.word	0x000000d0


	//----- nvinfo : EIATTR_CBANK_PARAM_SIZE
	.align		4
.L_39:
        /*0050*/ 	.byte	0x03, 0x19
        /*0052*/ 	.short	0x0018


	//----- nvinfo : EIATTR_PARAM_CBANK
	.align		4
        /*0054*/ 	.byte	0x04, 0x0a
        /*0056*/ 	.short	(.L_41 - .L_40)
	.align		4
.L_40:
        /*0058*/ 	.word	index@(.nv.constant0._Z8orKernelPiPKiS1_)
        /*005c*/ 	.short	0x0380
        /*005e*/ 	.short	0x0018


	//----- nvinfo : EIATTR_SW_WAR
	.align		4
.L_41:
        /*0060*/ 	.byte	0x04, 0x36
        /*0062*/ 	.short	(.L_43 - .L_42)
.L_42:
        /*0064*/ 	.word	0x00000008
.L_43:


//--------------------- .nv.info._Z9divKernelPiPKiS1_ --------------------------
	.section	.nv.info._Z9divKernelPiPKiS1_,"",@"SHT_CUDA_INFO"
	.sectionflags	@""
	.align	4


	//----- nvinfo : EIATTR_CUDA_API_VERSION
	.align		4
        /*0000*/ 	.byte	0x04, 0x37
        /*0002*/ 	.short	(.L_45 - .L_44)
.L_44:
        /*0004*/ 	.word	0x00000082


	//----- nvinfo : EIATTR_KPARAM_INFO
	.align		4
.L_45:
        /*0008*/ 	.byte	0x04, 0x17
        /*000a*/ 	.short	(.L_47 - .L_46)
.L_46:
        /*000c*/ 	.word	0x00000000
        /*0010*/ 	.short	0x0002
        /*0012*/ 	.short	0x0010
        /*0014*/ 	.byte	0x00, 0xf5, 0x21, 0x00


	//----- nvinfo : EIATTR_KPARAM_INFO
	.align		4
.L_47:
        /*0018*/ 	.byte	0x04, 0x17
        /*001a*/ 	.short	(.L_49 - .L_48)
.L_48:
        /*001c*/ 	.word	0x00000000
        /*0020*/ 	.short	0x0001
        /*0022*/ 	.short	0x0008
        /*0024*/ 	.byte	0x00, 0xf5, 0x21, 0x00


	//----- nvinfo : EIATTR_KPARAM_INFO
	.align		4
.L_49:
        /*0028*/ 	.byte	0x04, 0x17
        /*002a*/ 	.short	(.L_51 - .L_50)
.L_50:
        /*002c*/ 	.word	0x00000000
        /*0030*/ 	.short	0x0000
        /*0032*/ 	.short	0x0000
        /*0034*/ 	.byte	0x00, 0xf5, 0x21, 0x00


	//----- nvinfo : EIATTR_SPARSE_MMA_MASK
	.align		4
.L_51:
        /*0038*/ 	.byte	0x03, 0x50
        /*003a*/ 	.short	0x0000


	//----- nvinfo : EIATTR_MAXREG_COUNT
	.align		4
        /*003c*/ 	.byte	0x03, 0x1b
        /*003e*/ 	.short	0x00ff


	//----- nvinfo : EIATTR_MERCURY_ISA_VERSION
	.align		4
        /*0040*/ 	.byte	0x03, 0x5f
        /*0042*/ 	.short	0x0101


	//----- nvinfo : EIATTR_VRC_CTA_INIT_COUNT
	.align		4
        /*0044*/ 	.byte	0x02, 0x4a
	.zero		1
	.zero		1


	//----- nvinfo : EIATTR_EXIT_INSTR_OFFSETS
	.align		4
        /*0048*/ 	.byte	0x04, 0x1c
        /*004a*/ 	.short	(.L_53 - .L_52)


	//   ....[0]....
.L_52:
        /*004c*/ 	.word	0x00000240


	//----- nvinfo : EIATTR_CBANK_PARAM_SIZE
	.align		4
.L_53:
        /*0050*/ 	.byte	0x03, 0x19
        /*0052*/ 	.short	0x0018


	//----- nvinfo : EIATTR_PARAM_CBANK
	.align		4
        /*0054*/ 	.byte	0x04, 0x0a
        /*0056*/ 	.short	(.L_55 - .L_54)
	.align		4
.L_54:
        /*0058*/ 	.word	index@(.nv.constant0._Z9divKernelPiPKiS1_)
        /*005c*/ 	.short	0x0380
        /*005e*/ 	.short	0x0018


	//----- nvinfo : EIATTR_SW_WAR
	.align		4
.L_55:
        /*0060*/ 	.byte	0x04, 0x36
        /*0062*/ 	.short	(.L_57 - .L_56)
.L_56:
        /*0064*/ 	.word	0x00000008
.L_57:


//--------------------- .nv.info._Z9mulKernelPiPKiS1_ --------------------------
	.section	.nv.info._Z9mulKernelPiPKiS1_,"",@"SHT_CUDA_INFO"
	.sectionflags	@""
	.align	4


	//----- nvinfo : EIATTR_CUDA_API_VERSION
	.align		4
        /*0000*/ 	.byte	0x04, 0x37
        /*0002*/ 	.short	(.L_59 - .L_58)
.L_58:
        /*0004*/ 	.word	0x00000082


	//----- nvinfo : EIATTR_KPARAM_INFO
	.align		4
.L_59:
        /*0008*/ 	.byte	0x04, 0x17
        /*000a*/ 	.short	(.L_61 - .L_60)
.L_60:
        /*000c*/ 	.word	0x00000000
        /*0010*/ 	.short	0x0002
        /*0012*/ 	.short	0x0010
        /*0014*/ 	.byte	0x00, 0xf5, 0x21, 0x00


	//----- nvinfo : EIATTR_KPARAM_INFO
	.align		4
.L_61:
        /*0018*/ 	.byte	0x04, 0x17
        /*001a*/ 	.short	(.L_63 - .L_62)
.L_62:
        /*001c*/ 	.word	0x00000000
        /*0020*/ 	.short	0x0001
        /*0022*/ 	.short	0x0008
        /*0024*/ 	.byte	0x00, 0xf5, 0x21, 0x00


	//----- nvinfo : EIATTR_KPARAM_INFO
	.align		4
.L_63:
        /*0028*/ 	.byte	0x04, 0x17
        /*002a*/ 	.short	(.L_65 - .L_64)
.L_64:
        /*002c*/ 	.word	0x00000000
        /*0030*/ 	.short	0x0000
        /*0032*/ 	.short	0x0000
        /*0034*/ 	.byte	0x00, 0xf5, 0x21, 0x00


	//----- nvinfo : EIATTR_SPARSE_MMA_MASK
	.align		4
.L_65:
        /*0038*/ 	.byte	0x03, 0x50
        /*003a*/ 	.short	0x0000


	//----- nvinfo : EIATTR_MAXREG_COUNT
	.align		4
        /*003c*/ 	.byte	0x03, 0x1b
        /*003e*/ 	.short	0x00ff


	//----- nvinfo : EIATTR_MERCURY_ISA_VERSION
	.align		4
        /*0040*/ 	.byte	0x03, 0x5f
        /*0042*/ 	.short	0x0101


	//----- nvinfo : EIATTR_VRC_CTA_INIT_COUNT
	.align		4
        /*0044*/ 	.byte	0x02, 0x4a
	.zero		1
	.zero		1


	//----- nvinfo : EIATTR_EXIT_INSTR_OFFSETS
	.align		4
        /*0048*/ 	.byte	0x04, 0x1c
        /*004a*/ 	.short	(.L_67 - .L_66)


	//   ....[0]....
.L_66:
        /*004c*/ 	.word	0x000000d0


	//----- nvinfo : EIATTR_CBANK_PARAM_SIZE
	.align		4
.L_67:
        /*0050*/ 	.byte	0x03, 0x19
        /*0052*/ 	.short	0x0018


	//----- nvinfo : EIATTR_PARAM_CBANK
	.align		4
        /*0054*/ 	.byte	0x04, 0x0a
        /*0056*/ 	.short	(.L_69 - .L_68)
	.align		4
.L_68:
        /*0058*/ 	.word	index@(.nv.constant0._Z9mulKernelPiPKiS1_)
        /*005c*/ 	.short	0x0380
        /*005e*/ 	.short	0x0018


	//----- nvinfo : EIATTR_SW_WAR
	.align		4
.L_69:
        /*0060*/ 	.byte	0x04, 0x36
        /*0062*/ 	.short	(.L_71 - .L_70)
.L_70:
        /*0064*/ 	.word	0x00000008
.L_71:


//--------------------- .nv.info._Z9subKernelPiPKiS1_ --------------------------
	.section	.nv.info._Z9subKernelPiPKiS1_,"",@"SHT_CUDA_INFO"
	.sectionflags	@""
	.align	4


	//----- nvinfo : EIATTR_CUDA_API_VERSION
	.align		4
        /*0000*/ 	.byte	0x04, 0x37
        /*0002*/ 	.short	(.L_73 - .L_72)
.L_72:
        /*0004*/ 	.word	0x00000082


	//----- nvinfo : EIATTR_KPARAM_INFO
	.align		4
.L_73:
        /*0008*/ 	.byte	0x04, 0x17
        /*000a*/ 	.short	(.L_75 - .L_74)
.L_74:
        /*000c*/ 	.word	0x00000000
        /*0010*/ 	.short	0x0002
        /*0012*/ 	.short	0x0010
        /*0014*/ 	.byte	0x00, 0xf5, 0x21, 0x00


	//----- nvinfo : EIATTR_KPARAM_INFO
	.align		4
.L_75:
        /*0018*/ 	.byte	0x04, 0x17
        /*001a*/ 	.short	(.L_77 - .L_76)
.L_76:
        /*001c*/ 	.word	0x00000000
        /*0020*/ 	.short	0x0001
        /*0022*/ 	.short	0x0008
        /*0024*/ 	.byte	0x00, 0xf5, 0x21, 0x00


	//----- nvinfo : EIATTR_KPARAM_INFO
	.align		4
.L_77:
        /*0028*/ 	.byte	0x04, 0x17
        /*002a*/ 	.short	(.L_79 - .L_78)
.L_78:
        /*002c*/ 	.word	0x00000000
        /*0030*/ 	.short	0x0000
        /*0032*/ 	.short	0x0000
        /*0034*/ 	.byte	0x00, 0xf5, 0x21, 0x00


	//----- nvinfo : EIATTR_SPARSE_MMA_MASK
	.align		4
.L_79:
        /*0038*/ 	.byte	0x03, 0x50
        /*003a*/ 	.short	0x0000


	//----- nvinfo : EIATTR_MAXREG_COUNT
	.align		4
        /*003c*/ 	.byte	0x03, 0x1b
        /*003e*/ 	.short	0x00ff


	//----- nvinfo : EIATTR_MERCURY_ISA_VERSION
	.align		4
        /*0040*/ 	.byte	0x03, 0x5f
        /*0042*/ 	.short	0x0101


	//----- nvinfo : EIATTR_VRC_CTA_INIT_COUNT
	.align		4
        /*0044*/ 	.byte	0x02, 0x4a
	.zero		1
	.zero		1


	//----- nvinfo : EIATTR_EXIT_INSTR_OFFSETS
	.align		4
        /*0048*/ 	.byte	0x04, 0x1c
        /*004a*/ 	.short	(.L_81 - .L_80)


	//   ....[0]....
.L_80:
        /*004c*/ 	.word	0x000000d0


	//----- nvinfo : EIATTR_CBANK_PARAM_SIZE
	.align		4
.L_81:
        /*0050*/ 	.byte	0x03, 0x19
        /*0052*/ 	.short	0x0018


	//----- nvinfo : EIATTR_PARAM_CBANK
	.align		4
        /*0054*/ 	.byte	0x04, 0x0a
        /*0056*/ 	.short	(.L_83 - .L_82)
	.align		4
.L_82:
        /*0058*/ 	.word	index@(.nv.constant0._Z9subKernelPiPKiS1_)
        /*005c*/ 	.short	0x0380
        /*005e*/ 	.short	0x0018


	//----- nvinfo : EIATTR_SW_WAR
	.align		4
.L_83:
        /*0060*/ 	.byte	0x04, 0x36
        /*0062*/ 	.short	(.L_85 - .L_84)
.L_84:
        /*0064*/ 	.word	0x00000008
.L_85:


//--------------------- .nv.info._Z9addKernelPiPKiS1_ --------------------------
	.section	.nv.info._Z9addKernelPiPKiS1_,"",@"SHT_CUDA_INFO"
	.sectionflags	@""
	.align	4


	//----- nvinfo : EIATTR_CUDA_API_VERSION
	.align		4
        /*0000*/ 	.byte	0x04, 0x37
        /*0002*/ 	.short	(.L_87 - .L_86)
.L_86:
        /*0004*/ 	.word	0x00000082


	//----- nvinfo : EIATTR_KPARAM_INFO
	.align		4
.L_87:
        /*0008*/ 	.byte	0x04, 0x17
        /*000a*/ 	.short	(.L_89 - .L_88)
.L_88:
        /*000c*/ 	.word	0x00000000
        /*0010*/ 	.short	0x0002
        /*0012*/ 	.short	0x0010
        /*0014*/ 	.byte	0x00, 0xf5, 0x21, 0x00


	//----- nvinfo : EIATTR_KPARAM_INFO
	.align		4
.L_89:
        /*0018*/ 	.byte	0x04, 0x17
        /*001a*/ 	.short	(.L_91 - .L_90)
.L_90:
        /*001c*/ 	.word	0x00000000
        /*0020*/ 	.short	0x0001
        /*0022*/ 	.short	0x0008
        /*0024*/ 	.byte	0x00, 0xf5, 0x21, 0x00


	//----- nvinfo : EIATTR_KPARAM_INFO
	.align		4
.L_91:
        /*0028*/ 	.byte	0x04, 0x17
        /*002a*/ 	.short	(.L_93 - .L_92)
.L_92:
        /*002c*/ 	.word	0x00000000
        /*0030*/ 	.short	0x0000
        /*0032*/ 	.short	0x0000
        /*0034*/ 	.byte	0x00, 0xf5, 0x21, 0x00


	//----- nvinfo : EIATTR_SPARSE_MMA_MASK
	.align		4
.L_93:
        /*0038*/ 	.byte	0x03, 0x50
        /*003a*/ 	.short	0x0000


	//----- nvinfo : EIATTR_MAXREG_COUNT
	.align		4
        /*003c*/ 	.byte	0x03, 0x1b
        /*003e*/ 	.short	0x00ff


	//----- nvinfo : EIATTR_MERCURY_ISA_VERSION
	.align		4
        /*0040*/ 	.byte	0x03, 0x5f
        /*0042*/ 	.short	0x0101


	//----- nvinfo : EIATTR_VRC_CTA_INIT_COUNT
	.align		4
        /*0044*/ 	.byte	0x02, 0x4a
	.zero		1
	.zero		1


	//----- nvinfo : EIATTR_EXIT_INSTR_OFFSETS
	.align		4
        /*0048*/ 	.byte	0x04, 0x1c
        /*004a*/ 	.short	(.L_95 - .L_94)


	//   ....[0]....
.L_94:
        /*004c*/ 	.word	0x000000d0


	//----- nvinfo : EIATTR_CBANK_PARAM_SIZE
	.align		4
.L_95:
        /*0050*/ 	.byte	0x03, 0x19
        /*0052*/ 	.short	0x0018


	//----- nvinfo : EIATTR_PARAM_CBANK
	.align		4
        /*0054*/ 	.byte	0x04, 0x0a
        /*0056*/ 	.short	(.L_97 - .L_96)
	.align		4
.L_96:
        /*0058*/ 	.word	index@(.nv.constant0._Z9addKernelPiPKiS1_)
        /*005c*/ 	.short	0x0380
        /*005e*/ 	.short	0x0018


	//----- nvinfo : EIATTR_SW_WAR
	.align		4
.L_97:
        /*0060*/ 	.byte	0x04, 0x36
        /*0062*/ 	.short	(.L_99 - .L_98)
.L_98:
        /*0064*/ 	.word	0x00000008
.L_99:


//--------------------- .nv.callgraph             --------------------------
	.section	.nv.callgraph,"",@"SHT_CUDA_CALLGRAPH"
	.align	4
	.sectionentsize	8
	.align		4
        /*0000*/ 	.word	0x00000000
	.align		4
        /*0004*/ 	.word	0xffffffff
	.align		4
        /*0008*/ 	.word	0x00000000
	.align		4
        /*000c*/ 	.word	0xfffffffe
	.align		4
        /*0010*/ 	.word	0x00000000
	.align		4
        /*0014*/ 	.word	0xfffffffd
	.align		4
        /*0018*/ 	.word	0x00000000
	.align		4
        /*001c*/ 	.word	0xfffffffc


//--------------------- .text._Z8orKernelPiPKiS1_ --------------------------
	.section	.text._Z8orKernelPiPKiS1_,"ax",@progbits
	.align	128
        .global         _Z8orKernelPiPKiS1_
        .type           _Z8orKernelPiPKiS1_,@function
        .size           _Z8orKernelPiPKiS1_,(.L_x_5 - _Z8orKernelPiPKiS1_)
        .other          _Z8orKernelPiPKiS1_,@"STO_CUDA_ENTRY STV_DEFAULT"
_Z8orKernelPiPKiS1_:
.text._Z8orKernelPiPKiS1_:
[----:B------:R-:W-:Y:S01]  /*0000*/  LDC R1, c[0x0][0x37c] ;  /* 0x0000df00ff017b82 */ /* 0x000fe20000000800 */
[----:B------:R-:W0:Y:S07]  /*0010*/  S2R R9, SR_TID.X ;  /* 0x0000000000097919 */ /* 0x000e2e0000002100 */
[----:B------:R-:W0:Y:S01]  /*0020*/  LDC.64 R2, c[0x0][0x388] ;  /* 0x0000e200ff027b82 */ /* 0x000e220000000a00 */
[----:B------:R-:W1:Y:S07]  /*0030*/  LDCU.64 UR4, c[0x0][0x358] ;  /* 0x00006b00ff0477ac */ /* 0x000e6e0008000a00 */
[----:B------:R-:W2:Y:S08]  /*0040*/  LDC.64 R4, c[0x0][0x390] ;  /* 0x0000e400ff047b82 */ /* 0x000eb00000000a00 */
[----:B------:R-:W3:Y:S01]  /*0050*/  LDC.64 R6, c[0x0][0x380] ;  /* 0x0000e000ff067b82 */ /* 0x000ee20000000a00 */
[----:B0-----:R-:W-:-:S04]  /*0060*/  IMAD.WIDE.U32 R2, R9, 0x4, R2 ;  /* 0x0000000409027825 */ /* 0x001fc800078e0002 */
[C---:B--2---:R-:W-:Y:S02]  /*0070*/  IMAD.WIDE.U32 R4, R9.reuse, 0x4, R4 ;  /* 0x0000000409047825 */ /* 0x044fe400078e0004 */
[----:B-1----:R-:W2:Y:S04]  /*0080*/  LDG.E R2, desc[UR4][R2.64] ;  /* 0x0000000402027981 */ /* 0x002ea8000c1e1900 */
[----:B------:R-:W2:Y:S01]  /*0090*/  LDG.E R5, desc[UR4][R4.64] ;  /* 0x0000000404057981 */ /* 0x000ea2000c1e1900 */
[----:B---3--:R-:W-:Y:S01]  /*00a0*/  IMAD.WIDE.U32 R6, R9, 0x4, R6 ;  /* 0x0000000409067825 */ /* 0x008fe200078e0006 */
[----:B--2---:R-:W-:-:S05]  /*00b0*/  LOP3.LUT R9, R5, R2, RZ, 0xfc, !PT ;  /* 0x0000000205097212 */ /* 0x004fca00078efcff */
[----:B------:R-:W-:Y:S01]  /*00c0*/  STG.E desc[UR4][R6.64], R9 ;  /* 0x0000000906007986 */ /* 0x000fe2000c101904 */
[----:B------:R-:W-:Y:S05]  /*00d0*/  EXIT ;  /* 0x000000000000794d */ /* 0x000fea0003800000 */
.L_x_0:
[----:B------:R-:W-:-:S00]  /*00e0*/  BRA `(.L_x_0) ;  /* 0xfffffffc00fc7947 */ /* 0x000fc0000383ffff */
[----:B------:R-:W-:-:S00]  /*00f0*/  NOP ;  /* 0x0000000000007918 */ /* 0x000fc00000000000 */
        /* <DEDUP_REMOVED lines=8> */
.L_x_5:


//--------------------- .text._Z9divKernelPiPKiS1_ --------------------------
	.section	.text._Z9divKernelPiPKiS1_,"ax",@progbits
	.align	128
        .global         _Z9divKernelPiPKiS1_
        .type           _Z9divKernelPiPKiS1_,@function
        .size           _Z9divKernelPiPKiS1_,(.L_x_6 - _Z9divKernelPiPKiS1_)
        .other          _Z9divKernelPiPKiS1_,@"STO_CUDA_ENTRY STV_DEFAULT"
_Z9divKernelPiPKiS1_:
.text._Z9divKernelPiPKiS1_:
[----:B------:R-:W-:Y:S01]  /*0000*/  LDC R1, c[0x0][0x37c] ;  /* 0x0000df00ff017b82 */ /* 0x000fe20000000800 */
[----:B------:R-:W0:Y:S07]  /*0010*/  S2R R0, SR_TID.X ;  /* 0x0000000000007919 */ /* 0x000e2e0000002100 */
[----:B------:R-:W0:Y:S01]  /*0020*/  LDC.64 R2, c[0x0][0x390] ;  /* 0x0000e400ff027b82 */ /* 0x000e220000000a00 */
[----:B------:R-:W1:Y:S07]  /*0030*/  LDCU.64 UR4, c[0x0][0x358] ;  /* 0x00006b00ff0477ac */ /* 0x000e6e0008000a00 */
[----:B------:R-:W2:Y:S01]  /*0040*/  LDC.64 R4, c[0x0][0x388] ;  /* 0x0000e200ff047b82 */ /* 0x000ea20000000a00 */
[----:B0-----:R-:W-:-:S06]  /*0050*/  IMAD.WIDE.U32 R2, R0, 0x4, R2 ;  /* 0x0000000400027825 */ /* 0x001fcc00078e0002 */
[----:B-1----:R-:W3:Y:S01]  /*0060*/  LDG.E R2, desc[UR4][R2.64] ;  /* 0x0000000402027981 */ /* 0x002ee2000c1e1900 */
[----:B--2---:R-:W-:-:S05]  /*0070*/  IMAD.WIDE.U32 R4, R0, 0x4, R4 ;  /* 0x0000000400047825 */ /* 0x004fca00078e0004 */
[----:B------:R0:W2:Y:S01]  /*0080*/  LDG.E R9, desc[UR4][R4.64] ;  /* 0x0000000404097981 */ /* 0x0000a2000c1e1900 */
[-C--:B---3--:R-:W-:Y:S02]  /*0090*/  IABS R10, R2.reuse ;  /* 0x00000002000a7213 */ /* 0x088fe40000000000 */
[-C--:B0-----:R-:W-:Y:S02]  /*00a0*/  IABS R5, R2.reuse ;  /* 0x0000000200057213 */ /* 0x081fe40000000000 */
[----:B------:R-:W0:Y:S01]  /*00b0*/  I2F.RP R8, R10 ;  /* 0x0000000a00087306 */ /* 0x000e220000209400 */
[----:B--2---:R-:W-:Y:S02]  /*00c0*/  IABS R4, R9 ;  /* 0x0000000900047213 */ /* 0x004fe40000000000 */
[----:B------:R-:W-:-:S04]  /*00d0*/  LOP3.LUT R9, R9, R2, RZ, 0x3c, !PT ;  /* 0x0000000209097212 */ /* 0x000fc800078e3cff */
[----:B------:R-:W-:Y:S01]  /*00e0*/  ISETP.GE.AND P1, PT, R9, RZ, PT ;  /* 0x000000ff0900720c */ /* 0x000fe20003f26270 */
[----:B0-----:R-:W0:Y:S02]  /*00f0*/  MUFU.RCP R8, R8 ;  /* 0x0000000800087308 */ /* 0x001e240000001000 */
[----:B0-----:R-:W-:-:S06]  /*0100*/  VIADD R6, R8, 0xffffffe ;  /* 0x0ffffffe08067836 */ /* 0x001fcc0000000000 */
[----:B------:R0:W1:Y:S02]  /*0110*/  F2I.FTZ.U32.TRUNC.NTZ R7, R6 ;  /* 0x0000000600077305 */ /* 0x000064000021f000 */
[----:B0-----:R-:W-:Y:S02]  /*0120*/  HFMA2 R6, -RZ, RZ, 0, 0 ;  /* 0x00000000ff067431 */ /* 0x001fe400000001ff */
[----:B-1----:R-:W-:-:S04]  /*0130*/  IMAD.MOV R3, RZ, RZ, -R7 ;  /* 0x000000ffff037224 */ /* 0x002fc800078e0a07 */
[----:B------:R-:W-:-:S04]  /*0140*/  IMAD R3, R3, R10, RZ ;  /* 0x0000000a03037224 */ /* 0x000fc800078e02ff */
[----:B------:R-:W-:-:S04]  /*0150*/  IMAD.HI.U32 R7, R7, R3, R6 ;  /* 0x0000000307077227 */ /* 0x000fc800078e0006 */
[----:B------:R-:W-:Y:S02]  /*0160*/  IMAD.MOV R3, RZ, RZ, -R5 ;  /* 0x000000ffff037224 */ /* 0x000fe400078e0a05 */
[----:B------:R-:W-:-:S04]  /*0170*/  IMAD.HI.U32 R7, R7, R4, RZ ;  /* 0x0000000407077227 */ /* 0x000fc800078e00ff */
[----:B------:R-:W-:Y:S02]  /*0180*/  IMAD R3, R7, R3, R4 ;  /* 0x0000000307037224 */ /* 0x000fe400078e0204 */
[----:B------:R-:W0:Y:S03]  /*0190*/  LDC.64 R4, c[0x0][0x380] ;  /* 0x0000e000ff047b82 */ /* 0x000e260000000a00 */
[----:B------:R-:W-:-:S13]  /*01a0*/  ISETP.GT.U32.AND P2, PT, R10, R3, PT ;  /* 0x000000030a00720c */ /* 0x000fda0003f44070 */
[-C--:B------:R-:W-:Y:S01]  /*01b0*/  @!P2 IADD3 R3, PT, PT, R3, -R10.reuse, RZ ;  /* 0x8000000a0303a210 */ /* 0x080fe20007ffe0ff */
[----:B------:R-:W-:Y:S01]  /*01c0*/  @!P2 VIADD R7, R7, 0x1 ;  /* 0x000000010707a836 */ /* 0x000fe20000000000 */
[----:B------:R-:W-:Y:S02]  /*01d0*/  ISETP.NE.AND P2, PT, R2, RZ, PT ;  /* 0x000000ff0200720c */ /* 0x000fe40003f45270 */
[----:B------:R-:W-:Y:S01]  /*01e0*/  ISETP.GE.U32.AND P0, PT, R3, R10, PT ;  /* 0x0000000a0300720c */ /* 0x000fe20003f06070 */
[----:B0-----:R-:W-:-:S12]  /*01f0*/  IMAD.WIDE.U32 R4, R0, 0x4, R4 ;  /* 0x0000000400047825 */ /* 0x001fd800078e0004 */
[----:B------:R-:W-:-:S05]  /*0200*/  @P0 IADD3 R7, PT, PT, R7, 0x1, RZ ;  /* 0x0000000107070810 */ /* 0x000fca0007ffe0ff */
[----:B------:R-:W-:Y:S01]  /*0210*/  @!P1 IMAD.MOV R7, RZ, RZ, -R7 ;  /* 0x000000ffff079224 */ /* 0x000fe200078e0a07 */
[----:B------:R-:W-:-:S05]  /*0220*/  @!P2 LOP3.LUT R7, RZ, R2, RZ, 0x33, !PT ;  /* 0x00000002ff07a212 */ /* 0x000fca00078e33ff */
[----:B------:R-:W-:Y:S01]  /*0230*/  STG.E desc[UR4][R4.64], R7 ;  /* 0x0000000704007986 */ /* 0x000fe2000c101904 */
[----:B------:R-:W-:Y:S05]  /*0240*/  EXIT ;  /* 0x000000000000794d */ /* 0x000fea0003800000 */
.L_x_1:
        /* <DEDUP_REMOVED lines=11> */
.L_x_6:


//--------------------- .text._Z9mulKernelPiPKiS1_ --------------------------
	.section	.text._Z9mulKernelPiPKiS1_,"ax",@progbits
	.align	128
        .global         _Z9mulKernelPiPKiS1_
        .type           _Z9mulKernelPiPKiS1_,@function
        .size           _Z9mulKernelPiPKiS1_,(.L_x_7 - _Z9mulKernelPiPKiS1_)
        .other          _Z9mulKernelPiPKiS1_,@"STO_CUDA_ENTRY STV_DEFAULT"
_Z9mulKernelPiPKiS1_:
.text._Z9mulKernelPiPKiS1_:
        /* <DEDUP_REMOVED lines=10> */
[----:B---3--:R-:W-:-:S04]  /*00a0*/  IMAD.WIDE.U32 R6, R9, 0x4, R6 ;  /* 0x0000000409067825 */ /* 0x008fc800078e0006 */
[----:B--2---:R-:W-:-:S05]  /*00b0*/  IMAD R9, R2, R5, RZ ;  /* 0x0000000502097224 */ /* 0x004fca00078e02ff */
[----:B------:R-:W-:Y:S01]  /*00c0*/  STG.E desc[UR4][R6.64], R9 ;  /* 0x0000000906007986 */ /* 0x000fe2000c101904 */
[----:B------:R-:W-:Y:S05]  /*00d0*/  EXIT ;  /* 0x000000000000794d */ /* 0x000fea0003800000 */
.L_x_2:
        /* <DEDUP_REMOVED lines=10> */
.L_x_7:


//--------------------- .text._Z9subKernelPiPKiS1_ --------------------------
	.section	.text._Z9subKernelPiPKiS1_,"ax",@progbits
	.align	128
        .global         _Z9subKernelPiPKiS1_
        .type           _Z9subKernelPiPKiS1_,@function
        .size           _Z9subKernelPiPKiS1_,(.L_x_8 - _Z9subKernelPiPKiS1_)
        .other          _Z9subKernelPiPKiS1_,@"STO_CUDA_ENTRY STV_DEFAULT"
_Z9subKernelPiPKiS1_:
.text._Z9subKernelPiPKiS1_:
        /* <DEDUP_REMOVED lines=11> */
[----:B--2---:R-:W-:-:S05]  /*00b0*/  IADD3 R9, PT, PT, R2, -R5, RZ ;  /* 0x8000000502097210 */ /* 0x004fca0007ffe0ff */
[----:B------:R-:W-:Y:S01]  /*00c0*/  STG.E desc[UR4][R6.64], R9 ;  /* 0x0000000906007986 */ /* 0x000fe2000c101904 */
[----:B------:R-:W-:Y:S05]  /*00d0*/  EXIT ;  /* 0x000000000000794d */ /* 0x000fea0003800000 */
.L_x_3:
        /* <DEDUP_REMOVED lines=10> */
.L_x_8:


//--------------------- .text._Z9addKernelPiPKiS1_ --------------------------
	.section	.text._Z9addKernelPiPKiS1_,"ax",@progbits
	.align	128
        .global         _Z9addKernelPiPKiS1_
        .type           _Z9addKernelPiPKiS1_,@function
        .size           _Z9addKernelPiPKiS1_,(.L_x_9 - _Z9addKernelPiPKiS1_)
        .other          _Z9addKernelPiPKiS1_,@"STO_CUDA_ENTRY STV_DEFAULT"
_Z9addKernelPiPKiS1_:
.text._Z9addKernelPiPKiS1_:
        /* <DEDUP_REMOVED lines=11> */
[----:B--2---:R-:W-:-:S05]  /*00b0*/  IADD3 R9, PT, PT, R2, R5, RZ ;  /* 0x0000000502097210 */ /* 0x004fca0007ffe0ff */
[----:B------:R-:W-:Y:S01]  /*00c0*/  STG.E desc[UR4][R6.64], R9 ;  /* 0x0000000906007986 */ /* 0x000fe2000c101904 */
[----:B------:R-:W-:Y:S05]  /*00d0*/  EXIT ;  /* 0x000000000000794d */ /* 0x000fea0003800000 */
.L_x_4:
        /* <DEDUP_REMOVED lines=10> */
.L_x_9:


//--------------------- .nv.shared.reserved.0     --------------------------
	.section	.nv.shared.reserved.0,"aw",@nobits
	.weak		__nv_reservedSMEM_offset_0_alias
	.size		__nv_reservedSMEM_offset_0_alias, 0, 64
	.other		__nv_reservedSMEM_offset_0_alias,@"STO_CUDA_RESERVED_SHARED STV_DEFAULT"
__nv_reservedSMEM_offset_0_alias:
	.zero		0
	.zero		64


//--------------------- .nv.constant0._Z8orKernelPiPKiS1_ --------------------------
	.section	.nv.constant0._Z8orKernelPiPKiS1_,"a",@progbits
	.sectionflags	@""
	.align	4
.nv.constant0._Z8orKernelPiPKiS1_:
	.zero		920


//--------------------- .nv.constant0._Z9divKernelPiPKiS1_ --------------------------
	.section	.nv.constant0._Z9divKernelPiPKiS1_,"a",@progbits
	.sectionflags	@""
	.align	4
.nv.constant0._Z9divKernelPiPKiS1_:
	.zero		920


//--------------------- .nv.constant0._Z9mulKernelPiPKiS1_ --------------------------
	.section	.nv.constant0._Z9mulKernelPiPKiS1_,"a",@progbits
	.sectionflags	@""
	.align	4
.nv.constant0._Z9mulKernelPiPKiS1_:
	.zero		920


//--------------------- .nv.constant0._Z9subKernelPiPKiS1_ --------------------------
	.section	.nv.constant0._Z9subKernelPiPKiS1_,"a",@progbits
	.sectionflags	@""
	.align	4
.nv.constant0._Z9subKernelPiPKiS1_:
	.zero		920


//--------------------- .nv.constant0._Z9addKernelPiPKiS1_ --------------------------
	.section	.nv.constant0._Z9addKernelPiPKiS1_,"a",@progbits
	.sectionflags	@""
	.align	4
.nv.constant0._Z9addKernelPiPKiS1_:
	.zero		920


//--------------------- SYMBOLS --------------------------

	.type		.nv.reservedSmem.offset0,@object
	.size		.nv.reservedSmem.offset0,0x4
